//
// Generated by NVIDIA NVVM Compiler
//
// Compiler Build ID: CL-36424714
// Cuda compilation tools, release 13.0, V13.0.88
// Based on NVVM 20.0.0
//

.version 9.0
.target sm_100
.address_size 64

	// .globl	_Z11sgemm_naiveiiifPfPKffS_

.visible .entry _Z11sgemm_naiveiiifPfPKffS_(
	.param .u32 _Z11sgemm_naiveiiifPfPKffS__param_0,
	.param .u32 _Z11sgemm_naiveiiifPfPKffS__param_1,
	.param .u32 _Z11sgemm_naiveiiifPfPKffS__param_2,
	.param .f32 _Z11sgemm_naiveiiifPfPKffS__param_3,
	.param .u64 .ptr .align 1 _Z11sgemm_naiveiiifPfPKffS__param_4,
	.param .u64 .ptr .align 1 _Z11sgemm_naiveiiifPfPKffS__param_5,
	.param .f32 _Z11sgemm_naiveiiifPfPKffS__param_6,
	.param .u64 .ptr .align 1 _Z11sgemm_naiveiiifPfPKffS__param_7
)
{
	.reg .pred 	%p<13>;
	.reg .b32 	%r<94>;
	.reg .b32 	%f<73>;
	.reg .b64 	%rd<70>;

	ld.param.u32 	%r46, [_Z11sgemm_naiveiiifPfPKffS__param_0];
	ld.param.u32 	%r47, [_Z11sgemm_naiveiiifPfPKffS__param_1];
	ld.param.u32 	%r45, [_Z11sgemm_naiveiiifPfPKffS__param_2];
	ld.param.f32 	%f13, [_Z11sgemm_naiveiiifPfPKffS__param_3];
	ld.param.u64 	%rd4, [_Z11sgemm_naiveiiifPfPKffS__param_4];
	ld.param.u64 	%rd5, [_Z11sgemm_naiveiiifPfPKffS__param_5];
	ld.param.f32 	%f14, [_Z11sgemm_naiveiiifPfPKffS__param_6];
	cvta.to.global.u64 	%rd1, %rd5;
	cvta.to.global.u64 	%rd2, %rd4;
	mov.u32 	%r48, %ctaid.x;
	mov.u32 	%r49, %ntid.x;
	mov.u32 	%r50, %tid.x;
	mad.lo.s32 	%r1, %r48, %r49, %r50;
	mov.u32 	%r51, %ctaid.y;
	mov.u32 	%r52, %ntid.y;
	mul.lo.s32 	%r2, %r51, %r52;
	mov.u32 	%r3, %tid.y;
	add.s32 	%r53, %r2, %r3;
	setp.ge.u32 	%p1, %r1, %r46;
	setp.ge.u32 	%p2, %r53, %r47;
	or.pred  	%p3, %p1, %p2;
	@%p3 bra 	$L__BB0_14;
	setp.lt.s32 	%p4, %r45, 1;
	mov.f32 	%f72, 0f00000000;
	@%p4 bra 	$L__BB0_13;
	mul.lo.s32 	%r5, %r45, %r1;
	and.b32  	%r6, %r45, 7;
	setp.lt.u32 	%p5, %r45, 8;
	mov.f32 	%f72, 0f00000000;
	mov.b32 	%r92, 0;
	@%p5 bra 	$L__BB0_5;
	and.b32  	%r92, %r45, 2147483640;
	neg.s32 	%r90, %r92;
	add.s32 	%r55, %r3, %r47;
	add.s32 	%r89, %r55, %r2;
	shl.b32 	%r10, %r47, 3;
	shl.b32 	%r56, %r47, 1;
	add.s32 	%r88, %r53, %r56;
	mad.lo.s32 	%r87, %r47, 3, %r53;
	shl.b32 	%r57, %r47, 2;
	add.s32 	%r86, %r53, %r57;
	mad.lo.s32 	%r85, %r47, 5, %r53;
	mad.lo.s32 	%r84, %r47, 6, %r53;
	mad.lo.s32 	%r83, %r47, 7, %r53;
	add.s32 	%r81, %r5, 3;
	mov.f32 	%f72, 0f00000000;
	mov.u32 	%r82, %r53;
$L__BB0_4:
	.pragma "nounroll";
	add.s32 	%r58, %r81, -3;
	mul.wide.u32 	%rd6, %r58, 4;
	add.s64 	%rd7, %rd2, %rd6;
	ld.global.f32 	%f19, [%rd7];
	mul.wide.u32 	%rd8, %r82, 4;
	add.s64 	%rd9, %rd1, %rd8;
	ld.global.f32 	%f20, [%rd9];
	fma.rn.f32 	%f21, %f19, %f20, %f72;
	add.s32 	%r59, %r81, -2;
	mul.wide.u32 	%rd10, %r59, 4;
	add.s64 	%rd11, %rd2, %rd10;
	ld.global.f32 	%f22, [%rd11];
	mul.wide.u32 	%rd12, %r89, 4;
	add.s64 	%rd13, %rd1, %rd12;
	ld.global.f32 	%f23, [%rd13];
	fma.rn.f32 	%f24, %f22, %f23, %f21;
	add.s32 	%r60, %r81, -1;
	mul.wide.u32 	%rd14, %r60, 4;
	add.s64 	%rd15, %rd2, %rd14;
	ld.global.f32 	%f25, [%rd15];
	mul.wide.u32 	%rd16, %r88, 4;
	add.s64 	%rd17, %rd1, %rd16;
	ld.global.f32 	%f26, [%rd17];
	fma.rn.f32 	%f27, %f25, %f26, %f24;
	add.s32 	%r61, %r81, 4;
	mul.wide.u32 	%rd18, %r81, 4;
	add.s64 	%rd19, %rd2, %rd18;
	ld.global.f32 	%f28, [%rd19];
	mul.wide.u32 	%rd20, %r87, 4;
	add.s64 	%rd21, %rd1, %rd20;
	ld.global.f32 	%f29, [%rd21];
	fma.rn.f32 	%f30, %f28, %f29, %f27;
	add.s32 	%r62, %r81, 1;
	mul.wide.u32 	%rd22, %r62, 4;
	add.s64 	%rd23, %rd2, %rd22;
	ld.global.f32 	%f31, [%rd23];
	mul.wide.u32 	%rd24, %r86, 4;
	add.s64 	%rd25, %rd1, %rd24;
	ld.global.f32 	%f32, [%rd25];
	fma.rn.f32 	%f33, %f31, %f32, %f30;
	add.s32 	%r63, %r81, 2;
	mul.wide.u32 	%rd26, %r63, 4;
	add.s64 	%rd27, %rd2, %rd26;
	ld.global.f32 	%f34, [%rd27];
	mul.wide.u32 	%rd28, %r85, 4;
	add.s64 	%rd29, %rd1, %rd28;
	ld.global.f32 	%f35, [%rd29];
	fma.rn.f32 	%f36, %f34, %f35, %f33;
	add.s32 	%r64, %r81, 3;
	mul.wide.u32 	%rd30, %r64, 4;
	add.s64 	%rd31, %rd2, %rd30;
	ld.global.f32 	%f37, [%rd31];
	mul.wide.u32 	%rd32, %r84, 4;
	add.s64 	%rd33, %rd1, %rd32;
	ld.global.f32 	%f38, [%rd33];
	fma.rn.f32 	%f39, %f37, %f38, %f36;
	mul.wide.u32 	%rd34, %r61, 4;
	add.s64 	%rd35, %rd2, %rd34;
	ld.global.f32 	%f40, [%rd35];
	mul.wide.u32 	%rd36, %r83, 4;
	add.s64 	%rd37, %rd1, %rd36;
	ld.global.f32 	%f41, [%rd37];
	fma.rn.f32 	%f72, %f40, %f41, %f39;
	add.s32 	%r90, %r90, 8;
	add.s32 	%r89, %r89, %r10;
	add.s32 	%r88, %r88, %r10;
	add.s32 	%r87, %r87, %r10;
	add.s32 	%r86, %r86, %r10;
	add.s32 	%r85, %r85, %r10;
	add.s32 	%r84, %r84, %r10;
	add.s32 	%r83, %r83, %r10;
	add.s32 	%r82, %r82, %r10;
	add.s32 	%r81, %r81, 8;
	setp.ne.s32 	%p6, %r90, 0;
	@%p6 bra 	$L__BB0_4;
$L__BB0_5:
	setp.eq.s32 	%p7, %r6, 0;
	@%p7 bra 	$L__BB0_13;
	and.b32  	%r39, %r45, 3;
	setp.lt.u32 	%p8, %r6, 4;
	@%p8 bra 	$L__BB0_8;
	add.s32 	%r65, %r92, %r5;
	mul.wide.u32 	%rd38, %r65, 4;
	add.s64 	%rd39, %rd2, %rd38;
	ld.global.f32 	%f43, [%rd39];
	mad.lo.s32 	%r66, %r92, %r47, %r53;
	mul.wide.u32 	%rd40, %r66, 4;
	add.s64 	%rd41, %rd1, %rd40;
	ld.global.f32 	%f44, [%rd41];
	fma.rn.f32 	%f45, %f43, %f44, %f72;
	add.s32 	%r67, %r65, 1;
	mul.wide.u32 	%rd42, %r67, 4;
	add.s64 	%rd43, %rd2, %rd42;
	ld.global.f32 	%f46, [%rd43];
	add.s32 	%r68, %r66, %r47;
	mul.wide.u32 	%rd44, %r68, 4;
	add.s64 	%rd45, %rd1, %rd44;
	ld.global.f32 	%f47, [%rd45];
	fma.rn.f32 	%f48, %f46, %f47, %f45;
	add.s32 	%r69, %r65, 2;
	mul.wide.u32 	%rd46, %r69, 4;
	add.s64 	%rd47, %rd2, %rd46;
	ld.global.f32 	%f49, [%rd47];
	add.s32 	%r70, %r68, %r47;
	mul.wide.u32 	%rd48, %r70, 4;
	add.s64 	%rd49, %rd1, %rd48;
	ld.global.f32 	%f50, [%rd49];
	fma.rn.f32 	%f51, %f49, %f50, %f48;
	add.s32 	%r71, %r65, 3;
	mul.wide.u32 	%rd50, %r71, 4;
	add.s64 	%rd51, %rd2, %rd50;
	ld.global.f32 	%f52, [%rd51];
	add.s32 	%r72, %r70, %r47;
	mul.wide.u32 	%rd52, %r72, 4;
	add.s64 	%rd53, %rd1, %rd52;
	ld.global.f32 	%f53, [%rd53];
	fma.rn.f32 	%f72, %f52, %f53, %f51;
	add.s32 	%r92, %r92, 4;
$L__BB0_8:
	setp.eq.s32 	%p9, %r39, 0;
	@%p9 bra 	$L__BB0_13;
	setp.eq.s32 	%p10, %r39, 1;
	@%p10 bra 	$L__BB0_11;
	add.s32 	%r73, %r92, %r5;
	mul.wide.u32 	%rd54, %r73, 4;
	add.s64 	%rd55, %rd2, %rd54;
	ld.global.f32 	%f55, [%rd55];
	mad.lo.s32 	%r74, %r92, %r47, %r53;
	mul.wide.u32 	%rd56, %r74, 4;
	add.s64 	%rd57, %rd1, %rd56;
	ld.global.f32 	%f56, [%rd57];
	fma.rn.f32 	%f57, %f55, %f56, %f72;
	add.s32 	%r75, %r73, 1;
	mul.wide.u32 	%rd58, %r75, 4;
	add.s64 	%rd59, %rd2, %rd58;
	ld.global.f32 	%f58, [%rd59];
	add.s32 	%r76, %r74, %r47;
	mul.wide.u32 	%rd60, %r76, 4;
	add.s64 	%rd61, %rd1, %rd60;
	ld.global.f32 	%f59, [%rd61];
	fma.rn.f32 	%f72, %f58, %f59, %f57;
	add.s32 	%r92, %r92, 2;
$L__BB0_11:
	and.b32  	%r77, %r45, 1;
	setp.eq.b32 	%p11, %r77, 1;
	not.pred 	%p12, %p11;
	@%p12 bra 	$L__BB0_13;
	add.s32 	%r78, %r92, %r5;
	mul.wide.u32 	%rd62, %r78, 4;
	add.s64 	%rd63, %rd2, %rd62;
	ld.global.f32 	%f60, [%rd63];
	mad.lo.s32 	%r79, %r92, %r47, %r53;
	mul.wide.u32 	%rd64, %r79, 4;
	add.s64 	%rd65, %rd1, %rd64;
	ld.global.f32 	%f61, [%rd65];
	fma.rn.f32 	%f72, %f60, %f61, %f72;
$L__BB0_13:
	ld.param.u64 	%rd69, [_Z11sgemm_naiveiiifPfPKffS__param_7];
	mad.lo.s32 	%r80, %r47, %r1, %r53;
	cvta.to.global.u64 	%rd66, %rd69;
	mul.wide.u32 	%rd67, %r80, 4;
	add.s64 	%rd68, %rd66, %rd67;
	ld.global.f32 	%f62, [%rd68];
	mul.f32 	%f63, %f14, %f62;
	fma.rn.f32 	%f64, %f13, %f72, %f63;
	st.global.f32 	[%rd68], %f64;
$L__BB0_14:
	ret;

}


// ===== COMPILED SASS (sm_100) =====

	.target	sm_100

	.elftype	@"ET_EXEC"


//--------------------- .note.nv.tkinfo           --------------------------
	.section	.note.nv.tkinfo,"",@"SHT_NOTE"
	.sectionflags	@"SHF_NOTE_NV_TKINFO"
	.tkinfo
        /*0018*/ 	.word	0x00000002
        /*0030*/ 	.string	""
        /*0030*/ 	.string	"ptxas"
        /*0030*/ 	.string	"Cuda compilation tools, release 13.0, V13.0.88"
        /*0030*/ 	.string	"Build cuda_13.0.r13.0/compiler.36424714_0"
        /*0030*/ 	.string	"-arch sm_100 -m 64 "



//--------------------- .note.nv.cuinfo           --------------------------
	.section	.note.nv.cuinfo,"",@"SHT_NOTE"
	.sectionflags	@"SHF_NOTE_NV_CUINFO"
        /*0018*/ 	.short	0x0002
        /*001a*/ 	.short	0x0064
        /*001c*/ 	.short	0x0082
	.zero		2


//--------------------- .nv.info                  --------------------------
	.section	.nv.info,"",@"SHT_CUDA_INFO"
	.align	4


	//----- nvinfo : EIATTR_REGCOUNT
	.align		4
        /*0000*/ 	.byte	0x04, 0x2f
        /*0002*/ 	.short	(.L_1 - .L_0)
	.align		4
.L_0:
        /*0004*/ 	.word	index@(_Z11sgemm_naiveiiifPfPKffS_)
        /*0008*/ 	.word	0x00000020


	//----- nvinfo : EIATTR_FRAME_SIZE
	.align		4
.L_1:
        /*000c*/ 	.byte	0x04, 0x11
        /*000e*/ 	.short	(.L_3 - .L_2)
	.align		4
.L_2:
        /*0010*/ 	.word	index@(_Z11sgemm_naiveiiifPfPKffS_)
        /*0014*/ 	.word	0x00000000


	//----- nvinfo : EIATTR_MIN_STACK_SIZE
	.align		4
.L_3:
        /*0018*/ 	.byte	0x04, 0x12
        /*001a*/ 	.short	(.L_5 - .L_4)
	.align		4
.L_4:
        /*001c*/ 	.word	index@(_Z11sgemm_naiveiiifPfPKffS_)
        /*0020*/ 	.word	0x00000000
.L_5:


//--------------------- .nv.compat                --------------------------
	.section	.nv.compat,"",@"SHT_CUDA_COMPAT_INFO"
	.align	4
        /*0000*/ 	.byte	0x02, 0x09, 0x00, 0x00, 0x02, 0x02, 0x01, 0x00, 0x02, 0x05, 0x05, 0x00, 0x03, 0x07, 0x01, 0x01
        /*0010*/ 	.byte	0x02, 0x03, 0x00, 0x00, 0x02, 0x06, 0x01, 0x00, 0x04, 0x0b, 0x08, 0x00, 0x09, 0x00, 0x00, 0x00
        /*0020*/ 	.byte	0x00, 0x00, 0x00, 0x00


//--------------------- .nv.info._Z11sgemm_naiveiiifPfPKffS_ --------------------------
	.section	.nv.info._Z11sgemm_naiveiiifPfPKffS_,"",@"SHT_CUDA_INFO"
	.sectionflags	@""
	.align	4


	//----- nvinfo : EIATTR_CUDA_API_VERSION
	.align		4
        /*0000*/ 	.byte	0x04, 0x37
        /*0002*/ 	.short	(.L_7 - .L_6)
.L_6:
        /*0004*/ 	.word	0x00000082


	//----- nvinfo : EIATTR_KPARAM_INFO
	.align		4
.L_7:
        /*0008*/ 	.byte	0x04, 0x17
        /*000a*/ 	.short	(.L_9 - .L_8)
.L_8:
        /*000c*/ 	.word	0x00000000
        /*0010*/ 	.short	0x0007
        /*0012*/ 	.short	0x0028
        /*0014*/ 	.byte	0x00, 0xf5, 0x21, 0x00


	//----- nvinfo : EIATTR_KPARAM_INFO
	.align		4
.L_9:
        /*0018*/ 	.byte	0x04, 0x17
        /*001a*/ 	.short	(.L_11 - .L_10)
.L_10:
        /*001c*/ 	.word	0x00000000
        /*0020*/ 	.short	0x0006
        /*0022*/ 	.short	0x0020
        /*0024*/ 	.byte	0x00, 0xf0, 0x11, 0x00


	//----- nvinfo : EIATTR_KPARAM_INFO
	.align		4
.L_11:
        /*0028*/ 	.byte	0x04, 0x17
        /*002a*/ 	.short	(.L_13 - .L_12)
.L_12:
        /*002c*/ 	.word	0x00000000
        /*0030*/ 	.short	0x0005
        /*0032*/ 	.short	0x0018
        /*0034*/ 	.byte	0x00, 0xf5, 0x21, 0x00


	//----- nvinfo : EIATTR_KPARAM_INFO
	.align		4
.L_13:
        /*0038*/ 	.byte	0x04, 0x17
        /*003a*/ 	.short	(.L_15 - .L_14)
.L_14:
        /*003c*/ 	.word	0x00000000
        /*0040*/ 	.short	0x0004
        /*0042*/ 	.short	0x0010
        /*0044*/ 	.byte	0x00, 0xf5, 0x21, 0x00


	//----- nvinfo : EIATTR_KPARAM_INFO
	.align		4
.L_15:
        /*0048*/ 	.byte	0x04, 0x17
        /*004a*/ 	.short	(.L_17 - .L_16)
.L_16:
        /*004c*/ 	.word	0x00000000
        /*0050*/ 	.short	0x0003
        /*0052*/ 	.short	0x000c
        /*0054*/ 	.byte	0x00, 0xf0, 0x11, 0x00


	//----- nvinfo : EIATTR_KPARAM_INFO
	.align		4
.L_17:
        /*0058*/ 	.byte	0x04, 0x17
        /*005a*/ 	.short	(.L_19 - .L_18)
.L_18:
        /*005c*/ 	.word	0x00000000
        /*0060*/ 	.short	0x0002
        /*0062*/ 	.short	0x0008
        /*0064*/ 	.byte	0x00, 0xf0, 0x11, 0x00


	//----- nvinfo : EIATTR_KPARAM_INFO
	.align		4
.L_19:
        /*0068*/ 	.byte	0x04, 0x17
        /*006a*/ 	.short	(.L_21 - .L_20)
.L_20:
        /*006c*/ 	.word	0x00000000
        /*0070*/ 	.short	0x0001
        /*0072*/ 	.short	0x0004
        /*0074*/ 	.byte	0x00, 0xf0, 0x11, 0x00


	//----- nvinfo : EIATTR_KPARAM_INFO
	.align		4
.L_21:
        /*0078*/ 	.byte	0x04, 0x17
        /*007a*/ 	.short	(.L_23 - .L_22)
.L_22:
        /*007c*/ 	.word	0x00000000
        /*0080*/ 	.short	0x0000
        /*0082*/ 	.short	0x0000
        /*0084*/ 	.byte	0x00, 0xf0, 0x11, 0x00


	//----- nvinfo : EIATTR_SPARSE_MMA_MASK
	.align		4
.L_23:
        /*0088*/ 	.byte	0x03, 0x50
        /*008a*/ 	.short	0x0000


	//----- nvinfo : EIATTR_MAXREG_COUNT
	.align		4
        /*008c*/ 	.byte	0x03, 0x1b
        /*008e*/ 	.short	0x00ff


	//----- nvinfo : EIATTR_MERCURY_ISA_VERSION
	.align		4
        /*0090*/ 	.byte	0x03, 0x5f
        /*0092*/ 	.short	0x0101


	//----- nvinfo : EIATTR_VRC_CTA_INIT_COUNT
	.align		4
        /*0094*/ 	.byte	0x02, 0x4a
	.zero		1
	.zero		1


	//----- nvinfo : EIATTR_EXIT_INSTR_OFFSETS
	.align		4
        /*0098*/ 	.byte	0x04, 0x1c
        /*009a*/ 	.short	(.L_25 - .L_24)


	//   ....[0]....
.L_24:
        /*009c*/ 	.word	0x000000d0


	//   ....[1]....
        /*00a0*/ 	.word	0x00000ad0


	//----- nvinfo : EIATTR_CBANK_PARAM_SIZE
	.align		4
.L_25:
        /*00a4*/ 	.byte	0x03, 0x19
        /*00a6*/ 	.short	0x0030


	//----- nvinfo : EIATTR_PARAM_CBANK
	.align		4
        /*00a8*/ 	.byte	0x04, 0x0a
        /*00aa*/ 	.short	(.L_27 - .L_26)
	.align		4
.L_26:
        /*00ac*/ 	.word	index@(.nv.constant0._Z11sgemm_naiveiiifPfPKffS_)
        /*00b0*/ 	.short	0x0380
        /*00b2*/ 	.short	0x0030


	//----- nvinfo : EIATTR_SW_WAR
	.align		4
.L_27:
        /*00b4*/ 	.byte	0x04, 0x36
        /*00b6*/ 	.short	(.L_29 - .L_28)
.L_28:
        /*00b8*/ 	.word	0x00000008
.L_29:


//--------------------- .nv.callgraph             --------------------------
	.section	.nv.callgraph,"",@"SHT_CUDA_CALLGRAPH"
	.align	4
	.sectionentsize	8
	.align		4
        /*0000*/ 	.word	0x00000000
	.align		4
        /*0004*/ 	.word	0xffffffff
	.align		4
        /*0008*/ 	.word	0x00000000
	.align		4
        /*000c*/ 	.word	0xfffffffe
	.align		4
        /*0010*/ 	.word	0x00000000
	.align		4
        /*0014*/ 	.word	0xfffffffd
	.align		4
        /*0018*/ 	.word	0x00000000
	.align		4
        /*001c*/ 	.word	0xfffffffc


//--------------------- .text._Z11sgemm_naiveiiifPfPKffS_ --------------------------
	.section	.text._Z11sgemm_naiveiiifPfPKffS_,"ax",@progbits
	.align	128
        .global         _Z11sgemm_naiveiiifPfPKffS_
        .type           _Z11sgemm_naiveiiifPfPKffS_,@function
        .size           _Z11sgemm_naiveiiifPfPKffS_,(.L_x_5 - _Z11sgemm_naiveiiifPfPKffS_)
        .other          _Z11sgemm_naiveiiifPfPKffS_,@"STO_CUDA_ENTRY STV_DEFAULT"
_Z11sgemm_naiveiiifPfPKffS_:
.text._Z11sgemm_naiveiiifPfPKffS_:
[----:B------:R-:W-:Y:S01]  /*0000*/  LDC R1, c[0x0][0x37c] ;  /* 0x0000df00ff017b82 */ /* 0x000fe20000000800 */
[----:B------:R-:W0:Y:S07]  /*0010*/  S2R R8, SR_TID.Y ;  /* 0x0000000000087919 */ /* 0x000e2e0000002200 */
[----:B------:R-:W1:Y:S01]  /*0020*/  S2UR UR4, SR_CTAID.Y ;  /* 0x00000000000479c3 */ /* 0x000e620000002600 */
[----:B------:R-:W2:Y:S07]  /*0030*/  S2R R2, SR_TID.X ;  /* 0x0000000000027919 */ /* 0x000eae0000002100 */
[----:B------:R-:W2:Y:S01]  /*0040*/  LDC R3, c[0x0][0x360] ;  /* 0x0000d800ff037b82 */ /* 0x000ea20000000800 */
[----:B------:R-:W1:Y:S07]  /*0050*/  LDCU UR5, c[0x0][0x364] ;  /* 0x00006c80ff0577ac */ /* 0x000e6e0008000800 */
[----:B------:R-:W2:Y:S08]  /*0060*/  S2UR UR6, SR_CTAID.X ;  /* 0x00000000000679c3 */ /* 0x000eb00000002500 */
[----:B------:R-:W3:Y:S01]  /*0070*/  LDC.64 R4, c[0x0][0x380] ;  /* 0x0000e000ff047b82 */ /* 0x000ee20000000a00 */
[----:B-1----:R-:W-:-:S06]  /*0080*/  UIMAD UR4, UR4, UR5, URZ ;  /* 0x00000005040472a4 */ /* 0x002fcc000f8e02ff */
[----:B0-----:R-:W-:Y:S01]  /*0090*/  IADD3 R0, PT, PT, R8, UR4, RZ ;  /* 0x0000000408007c10 */ /* 0x001fe2000fffe0ff */
[----:B--2---:R-:W-:-:S03]  /*00a0*/  IMAD R3, R3, UR6, R2 ;  /* 0x0000000603037c24 */ /* 0x004fc6000f8e0202 */
[----:B---3--:R-:W-:-:S04]  /*00b0*/  ISETP.GE.U32.AND P0, PT, R0, R5, PT ;  /* 0x000000050000720c */ /* 0x008fc80003f06070 */
[----:B------:R-:W-:-:S13]  /*00c0*/  ISETP.GE.U32.OR P0, PT, R3, R4, P0 ;  /* 0x000000040300720c */ /* 0x000fda0000706470 */
[----:B------:R-:W-:Y:S05]  /*00d0*/  @P0 EXIT ;  /* 0x000000000000094d */ /* 0x000fea0003800000 */
[----:B------:R-:W0:Y:S01]  /*00e0*/  LDC R2, c[0x0][0x388] ;  /* 0x0000e200ff027b82 */ /* 0x000e220000000800 */
[----:B------:R-:W1:Y:S01]  /*00f0*/  LDCU.64 UR6, c[0x0][0x358] ;  /* 0x00006b00ff0677ac */ /* 0x000e620008000a00 */
[----:B------:R-:W-:Y:S01]  /*0100*/  HFMA2 R25, -RZ, RZ, 0, 0 ;  /* 0x00000000ff197431 */ /* 0x000fe200000001ff */
[----:B0-----:R-:W-:-:S13]  /*0110*/  ISETP.GE.AND P0, PT, R2, 0x1, PT ;  /* 0x000000010200780c */ /* 0x001fda0003f06270 */
[----:B-1----:R-:W-:Y:S05]  /*0120*/  @!P0 BRA `(.L_x_0) ;  /* 0x0000000800448947 */ /* 0x002fea0003800000 */
[C---:B------:R-:W-:Y:S02]  /*0130*/  ISETP.GE.U32.AND P1, PT, R2.reuse, 0x8, PT ;  /* 0x000000080200780c */ /* 0x040fe40003f26070 */
[----:B------:R-:W-:Y:S02]  /*0140*/  LOP3.LUT R6, R2, 0x7, RZ, 0xc0, !PT ;  /* 0x0000000702067812 */ /* 0x000fe400078ec0ff */
[----:B------:R-:W-:Y:S02]  /*0150*/  MOV R25, RZ ;  /* 0x000000ff00197202 */ /* 0x000fe40000000f00 */
[----:B------:R-:W-:Y:S02]  /*0160*/  ISETP.NE.AND P0, PT, R6, RZ, PT ;  /* 0x000000ff0600720c */ /* 0x000fe40003f05270 */
[----:B------:R-:W-:-:S05]  /*0170*/  MOV R7, RZ ;  /* 0x000000ff00077202 */ /* 0x000fca0000000f00 */
[----:B------:R-:W-:Y:S06]  /*0180*/  @!P1 BRA `(.L_x_1) ;  /* 0x0000000400249947 */ /* 0x000fec0003800000 */
[----:B------:R-:W-:Y:S01]  /*0190*/  LOP3.LUT R7, R2, 0x7ffffff8, RZ, 0xc0, !PT ;  /* 0x7ffffff802077812 */ /* 0x000fe200078ec0ff */
[C---:B------:R-:W-:Y:S01]  /*01a0*/  IMAD R10, R5.reuse, 0x3, R0 ;  /* 0x00000003050a7824 */ /* 0x040fe200078e0200 */
[C---:B------:R-:W-:Y:S01]  /*01b0*/  IADD3 R4, PT, PT, R5.reuse, UR4, R8 ;  /* 0x0000000405047c10 */ /* 0x040fe2000fffe008 */
[C-C-:B------:R-:W-:Y:S01]  /*01c0*/  IMAD R14, R5.reuse, 0x5, R0.reuse ;  /* 0x00000005050e7824 */ /* 0x140fe200078e0200 */
[CC--:B------:R-:W-:Y:S01]  /*01d0*/  LEA R8, R5.reuse, R0.reuse, 0x1 ;  /* 0x0000000005087211 */ /* 0x0c0fe200078e08ff */
[C-C-:B------:R-:W-:Y:S01]  /*01e0*/  IMAD R9, R5.reuse, 0x6, R0.reuse ;  /* 0x0000000605097824 */ /* 0x140fe200078e0200 */
[C---:B------:R-:W-:Y:S01]  /*01f0*/  LEA R12, R5.reuse, R0, 0x2 ;  /* 0x00000000050c7211 */ /* 0x040fe200078e10ff */
[----:B------:R-:W-:Y:S01]  /*0200*/  IMAD R11, R5, 0x7, R0 ;  /* 0x00000007050b7824 */ /* 0x000fe200078e0200 */
[----:B------:R-:W-:Y:S01]  /*0210*/  MOV R25, RZ ;  /* 0x000000ff00197202 */ /* 0x000fe20000000f00 */
[----:B------:R-:W-:Y:S01]  /*0220*/  IMAD R15, R3, R2, 0x3 ;  /* 0x00000003030f7424 */ /* 0x000fe200078e0202 */
[----:B------:R-:W-:-:S02]  /*0230*/  MOV R13, R0 ;  /* 0x00000000000d7202 */ /* 0x000fc40000000f00 */
[----:B------:R-:W-:-:S07]  /*0240*/  IADD3 R24, PT, PT, -R7, RZ, RZ ;  /* 0x000000ff07187210 */ /* 0x000fce0007ffe1ff */
.L_x_2:
[----:B------:R-:W0:Y:S01]  /*0250*/  LDC.64 R20, c[0x0][0x390] ;  /* 0x0000e400ff147b82 */ /* 0x000e220000000a00 */
[----:B------:R-:W-:-:S07]  /*0260*/  IADD3 R23, PT, PT, R15, -0x3, RZ ;  /* 0xfffffffd0f177810 */ /* 0x000fce0007ffe0ff */
[----:B------:R-:W1:Y:S01]  /*0270*/  LDC.64 R16, c[0x0][0x398] ;  /* 0x0000e600ff107b82 */ /* 0x000e620000000a00 */
[----:B0-----:R-:W-:-:S06]  /*0280*/  IMAD.WIDE.U32 R22, R23, 0x4, R20 ;  /* 0x0000000417167825 */ /* 0x001fcc00078e0014 */
[----:B------:R-:W2:Y:S01]  /*0290*/  LDG.E R22, desc[UR6][R22.64] ;  /* 0x0000000616167981 */ /* 0x000ea2000c1e1900 */
[----:B-1----:R-:W-:-:S06]  /*02a0*/  IMAD.WIDE.U32 R18, R13, 0x4, R16 ;  /* 0x000000040d127825 */ /* 0x002fcc00078e0010 */
[----:B------:R-:W2:Y:S01]  /*02b0*/  LDG.E R18, desc[UR6][R18.64] ;  /* 0x0000000612127981 */ /* 0x000ea2000c1e1900 */
[----:B------:R-:W-:Y:S01]  /*02c0*/  IADD3 R27, PT, PT, R15, -0x2, RZ ;  /* 0xfffffffe0f1b7810 */ /* 0x000fe20007ffe0ff */
[----:B------:R-:W-:-:S06]  /*02d0*/  IMAD.WIDE.U32 R28, R4, 0x4, R16 ;  /* 0x00000004041c7825 */ /* 0x000fcc00078e0010 */
[----:B------:R-:W3:Y:S01]  /*02e0*/  LDG.E R28, desc[UR6][R28.64] ;  /* 0x000000061c1c7981 */ /* 0x000ee2000c1e1900 */
[----:B--2---:R-:W-:Y:S01]  /*02f0*/  FFMA R25, R22, R18, R25 ;  /* 0x0000001216197223 */ /* 0x004fe20000000019 */
[----:B------:R-:W-:Y:S01]  /*0300*/  IMAD.WIDE.U32 R22, R27, 0x4, R20 ;  /* 0x000000041b167825 */ /* 0x000fe200078e0014 */
[----:B------:R-:W-:-:S05]  /*0310*/  IADD3 R27, PT, PT, R15, -0x1, RZ ;  /* 0xffffffff0f1b7810 */ /* 0x000fca0007ffe0ff */
[----:B------:R-:W-:Y:S01]  /*0320*/  IMAD.WIDE.U32 R26, R27, 0x4, R20 ;  /* 0x000000041b1a7825 */ /* 0x000fe200078e0014 */
[----:B------:R-:W3:Y:S04]  /*0330*/  LDG.E R22, desc[UR6][R22.64] ;  /* 0x0000000616167981 */ /* 0x000ee8000c1e1900 */
[----:B------:R0:W2:Y:S02]  /*0340*/  LDG.E R18, desc[UR6][R26.64] ;  /* 0x000000061a127981 */ /* 0x0000a4000c1e1900 */
[----:B0-----:R-:W-:-:S05]  /*0350*/  IMAD.WIDE.U32 R26, R8, 0x4, R16 ;  /* 0x00000004081a7825 */ /* 0x001fca00078e0010 */
[----:B------:R-:W2:Y:S01]  /*0360*/  LDG.E R19, desc[UR6][R26.64] ;  /* 0x000000061a137981 */ /* 0x000ea2000c1e1900 */
[----:B------:R-:W-:Y:S01]  /*0370*/  IADD3 R23, PT, PT, R15, 0x1, RZ ;  /* 0x000000010f177810 */ /* 0x000fe20007ffe0ff */
[----:B---3--:R-:W-:-:S04]  /*0380*/  FFMA R25, R22, R28, R25 ;  /* 0x0000001c16197223 */ /* 0x008fc80000000019 */
[----:B--2---:R-:W-:Y:S01]  /*0390*/  FFMA R25, R18, R19, R25 ;  /* 0x0000001312197223 */ /* 0x004fe20000000019 */
[----:B------:R-:W-:-:S05]  /*03a0*/  IMAD.WIDE.U32 R18, R15, 0x4, R20 ;  /* 0x000000040f127825 */ /* 0x000fca00078e0014 */
[----:B------:R0:W2:Y:S02]  /*03b0*/  LDG.E R28, desc[UR6][R18.64] ;  /* 0x00000006121c7981 */ /* 0x0000a4000c1e1900 */
[----:B0-----:R-:W-:-:S04]  /*03c0*/  IMAD.WIDE.U32 R18, R23, 0x4, R20 ;  /* 0x0000000417127825 */ /* 0x001fc800078e0014 */
[--C-:B------:R-:W-:Y:S02]  /*03d0*/  IMAD.WIDE.U32 R22, R10, 0x4, R16.reuse ;  /* 0x000000040a167825 */ /* 0x100fe400078e0010 */
[----:B------:R-:W3:Y:S04]  /*03e0*/  LDG.E R18, desc[UR6][R18.64] ;  /* 0x0000000612127981 */ /* 0x000ee8000c1e1900 */
[----:B------:R0:W2:Y:S02]  /*03f0*/  LDG.E R29, desc[UR6][R22.64] ;  /* 0x00000006161d7981 */ /* 0x0000a4000c1e1900 */
[----:B0-----:R-:W-:-:S05]  /*0400*/  IMAD.WIDE.U32 R22, R12, 0x4, R16 ;  /* 0x000000040c167825 */ /* 0x001fca00078e0010 */
[----:B------:R0:W3:Y:S01]  /*0410*/  LDG.E R26, desc[UR6][R22.64] ;  /* 0x00000006161a7981 */ /* 0x0000e2000c1e1900 */
[C---:B------:R-:W-:Y:S02]  /*0420*/  IADD3 R27, PT, PT, R15.reuse, 0x3, RZ ;  /* 0x000000030f1b7810 */ /* 0x040fe40007ffe0ff */
[C---:B0-----:R-:W-:Y:S01]  /*0430*/  IADD3 R23, PT, PT, R15.reuse, 0x4, RZ ;  /* 0x000000040f177810 */ /* 0x041fe20007ffe0ff */
[----:B--2---:R-:W-:Y:S01]  /*0440*/  FFMA R25, R28, R29, R25 ;  /* 0x0000001d1c197223 */ /* 0x004fe20000000019 */
[----:B------:R-:W-:-:S05]  /*0450*/  IADD3 R29, PT, PT, R15, 0x2, RZ ;  /* 0x000000020f1d7810 */ /* 0x000fca0007ffe0ff */
[----:B------:R-:W-:-:S06]  /*0460*/  IMAD.WIDE.U32 R28, R29, 0x4, R20 ;  /* 0x000000041d1c7825 */ /* 0x000fcc00078e0014 */
[----:B------:R-:W2:Y:S01]  /*0470*/  LDG.E R28, desc[UR6][R28.64] ;  /* 0x000000061c1c7981 */ /* 0x000ea2000c1e1900 */
[----:B---3--:R-:W-:Y:S01]  /*0480*/  FFMA R25, R18, R26, R25 ;  /* 0x0000001a12197223 */ /* 0x008fe20000000019 */
[----:B------:R-:W-:-:S04]  /*0490*/  IMAD.WIDE.U32 R18, R14, 0x4, R16 ;  /* 0x000000040e127825 */ /* 0x000fc800078e0010 */
[--C-:B------:R-:W-:Y:S02]  /*04a0*/  IMAD.WIDE.U32 R26, R27, 0x4, R20.reuse ;  /* 0x000000041b1a7825 */ /* 0x100fe400078e0014 */
[----:B------:R-:W2:Y:S02]  /*04b0*/  LDG.E R18, desc[UR6][R18.64] ;  /* 0x0000000612127981 */ /* 0x000ea4000c1e1900 */
[----:B------:R-:W-:Y:S02]  /*04c0*/  IMAD.WIDE.U32 R20, R23, 0x4, R20 ;  /* 0x0000000417147825 */ /* 0x000fe400078e0014 */
[----:B------:R-:W3:Y:S02]  /*04d0*/  LDG.E R26, desc[UR6][R26.64] ;  /* 0x000000061a1a7981 */ /* 0x000ee4000c1e1900 */
[--C-:B------:R-:W-:Y:S02]  /*04e0*/  IMAD.WIDE.U32 R22, R9, 0x4, R16.reuse ;  /* 0x0000000409167825 */ /* 0x100fe400078e0010 */
[----:B------:R-:W4:Y:S02]  /*04f0*/  LDG.E R20, desc[UR6][R20.64] ;  /* 0x0000000614147981 */ /* 0x000f24000c1e1900 */
[----:B------:R-:W-:-:S02]  /*0500*/  IMAD.WIDE.U32 R16, R11, 0x4, R16 ;  /* 0x000000040b107825 */ /* 0x000fc400078e0010 */
[----:B------:R-:W3:Y:S04]  /*0510*/  LDG.E R23, desc[UR6][R22.64] ;  /* 0x0000000616177981 */ /* 0x000ee8000c1e1900 */
[----:B------:R-:W4:Y:S01]  /*0520*/  LDG.E R16, desc[UR6][R16.64] ;  /* 0x0000000610107981 */ /* 0x000f22000c1e1900 */
[----:B------:R-:W-:-:S04]  /*0530*/  IADD3 R24, PT, PT, R24, 0x8, RZ ;  /* 0x0000000818187810 */ /* 0x000fc80007ffe0ff */
[----:B------:R-:W-:Y:S02]  /*0540*/  ISETP.NE.AND P1, PT, R24, RZ, PT ;  /* 0x000000ff1800720c */ /* 0x000fe40003f25270 */
[----:B------:R-:W-:Y:S02]  /*0550*/  IADD3 R15, PT, PT, R15, 0x8, RZ ;  /* 0x000000080f0f7810 */ /* 0x000fe40007ffe0ff */
[C---:B------:R-:W-:Y:S02]  /*0560*/  LEA R4, R5.reuse, R4, 0x3 ;  /* 0x0000000405047211 */ /* 0x040fe400078e18ff */
[C---:B------:R-:W-:Y:S02]  /*0570*/  LEA R8, R5.reuse, R8, 0x3 ;  /* 0x0000000805087211 */ /* 0x040fe400078e18ff */
[C---:B------:R-:W-:Y:S02]  /*0580*/  LEA R10, R5.reuse, R10, 0x3 ;  /* 0x0000000a050a7211 */ /* 0x040fe400078e18ff */
[----:B------:R-:W-:-:S02]  /*0590*/  LEA R12, R5, R12, 0x3 ;  /* 0x0000000c050c7211 */ /* 0x000fc400078e18ff */
[C---:B------:R-:W-:Y:S02]  /*05a0*/  LEA R14, R5.reuse, R14, 0x3 ;  /* 0x0000000e050e7211 */ /* 0x040fe400078e18ff */
[C---:B------:R-:W-:Y:S02]  /*05b0*/  LEA R9, R5.reuse, R9, 0x3 ;  /* 0x0000000905097211 */ /* 0x040fe400078e18ff */
[C---:B------:R-:W-:Y:S02]  /*05c0*/  LEA R11, R5.reuse, R11, 0x3 ;  /* 0x0000000b050b7211 */ /* 0x040fe400078e18ff */
[----:B------:R-:W-:Y:S01]  /*05d0*/  LEA R13, R5, R13, 0x3 ;  /* 0x0000000d050d7211 */ /* 0x000fe200078e18ff */
[----:B--2---:R-:W-:-:S04]  /*05e0*/  FFMA R25, R28, R18, R25 ;  /* 0x000000121c197223 */ /* 0x004fc80000000019 */
[----:B---3--:R-:W-:-:S04]  /*05f0*/  FFMA R25, R26, R23, R25 ;  /* 0x000000171a197223 */ /* 0x008fc80000000019 */
[----:B----4-:R-:W-:Y:S01]  /*0600*/  FFMA R25, R20, R16, R25 ;  /* 0x0000001014197223 */ /* 0x010fe20000000019 */
[----:B------:R-:W-:Y:S06]  /*0610*/  @P1 BRA `(.L_x_2) ;  /* 0xfffffffc000c1947 */ /* 0x000fec000383ffff */
.L_x_1:
[----:B------:R-:W-:Y:S05]  /*0620*/  @!P0 BRA `(.L_x_0) ;  /* 0x0000000400048947 */ /* 0x000fea0003800000 */
[----:B------:R-:W-:Y:S02]  /*0630*/  ISETP.GE.U32.AND P0, PT, R6, 0x4, PT ;  /* 0x000000040600780c */ /* 0x000fe40003f06070 */
[----:B------:R-:W-:-:S04]  /*0640*/  LOP3.LUT R24, R2, 0x3, RZ, 0xc0, !PT ;  /* 0x0000000302187812 */ /* 0x000fc800078ec0ff */
[----:B------:R-:W-:-:S07]  /*0650*/  ISETP.NE.AND P1, PT, R24, RZ, PT ;  /* 0x000000ff1800720c */ /* 0x000fce0003f25270 */
[----:B------:R-:W-:Y:S06]  /*0660*/  @!P0 BRA `(.L_x_3) ;  /* 0x00000000007c8947 */ /* 0x000fec0003800000 */
[----:B------:R-:W0:Y:S01]  /*0670*/  LDC.64 R8, c[0x0][0x398] ;  /* 0x0000e600ff087b82 */ /* 0x000e220000000a00 */
[----:B------:R-:W-:Y:S02]  /*0680*/  IMAD R13, R3, R2, R7 ;  /* 0x00000002030d7224 */ /* 0x000fe400078e0207 */
[----:B------:R-:W-:-:S03]  /*0690*/  IMAD R6, R7, R5, R0 ;  /* 0x0000000507067224 */ /* 0x000fc600078e0200 */
[C---:B------:R-:W-:Y:S02]  /*06a0*/  IADD3 R21, PT, PT, R13.reuse, 0x1, RZ ;  /* 0x000000010d157810 */ /* 0x040fe40007ffe0ff */
[----:B------:R-:W1:Y:S01]  /*06b0*/  LDC.64 R10, c[0x0][0x390] ;  /* 0x0000e400ff0a7b82 */ /* 0x000e620000000a00 */
[C---:B------:R-:W-:Y:S02]  /*06c0*/  IADD3 R15, PT, PT, R13.reuse, 0x2, RZ ;  /* 0x000000020d0f7810 */ /* 0x040fe40007ffe0ff */
[----:B------:R-:W-:Y:S01]  /*06d0*/  IADD3 R27, PT, PT, R13, 0x3, RZ ;  /* 0x000000030d1b7810 */ /* 0x000fe20007ffe0ff */
[C---:B0-----:R-:W-:Y:S01]  /*06e0*/  IMAD.WIDE.U32 R18, R6.reuse, 0x4, R8 ;  /* 0x0000000406127825 */ /* 0x041fe200078e0008 */
[----:B------:R-:W-:-:S04]  /*06f0*/  IADD3 R6, PT, PT, R6, R5, RZ ;  /* 0x0000000506067210 */ /* 0x000fc80007ffe0ff */
[CC--:B------:R-:W-:Y:S01]  /*0700*/  IADD3 R14, PT, PT, R6.reuse, R5.reuse, RZ ;  /* 0x00000005060e7210 */ /* 0x0c0fe20007ffe0ff */
[--C-:B-1----:R-:W-:Y:S01]  /*0710*/  IMAD.WIDE.U32 R22, R13, 0x4, R10.reuse ;  /* 0x000000040d167825 */ /* 0x102fe200078e000a */
[----:B------:R-:W2:Y:S03]  /*0720*/  LDG.E R18, desc[UR6][R18.64] ;  /* 0x0000000612127981 */ /* 0x000ea6000c1e1900 */
[----:B------:R-:W-:Y:S01]  /*0730*/  IMAD.WIDE.U32 R20, R21, 0x4, R10 ;  /* 0x0000000415147825 */ /* 0x000fe200078e000a */
[----:B------:R-:W2:Y:S03]  /*0740*/  LDG.E R4, desc[UR6][R22.64] ;  /* 0x0000000616047981 */ /* 0x000ea6000c1e1900 */
[----:B------:R-:W-:Y:S01]  /*0750*/  IMAD.WIDE.U32 R16, R6, 0x4, R8 ;  /* 0x0000000406107825 */ /* 0x000fe200078e0008 */
[----:B------:R-:W-:Y:S01]  /*0760*/  IADD3 R29, PT, PT, R14, R5, RZ ;  /* 0x000000050e1d7210 */ /* 0x000fe20007ffe0ff */
[----:B------:R-:W3:Y:S02]  /*0770*/  LDG.E R20, desc[UR6][R20.64] ;  /* 0x0000000614147981 */ /* 0x000ee4000c1e1900 */
[----:B------:R-:W-:-:S02]  /*0780*/  IMAD.WIDE.U32 R12, R15, 0x4, R10 ;  /* 0x000000040f0c7825 */ /* 0x000fc400078e000a */
[----:B------:R-:W3:Y:S02]  /*0790*/  LDG.E R17, desc[UR6][R16.64] ;  /* 0x0000000610117981 */ /* 0x000ee4000c1e1900 */
[----:B------:R-:W-:Y:S02]  /*07a0*/  IMAD.WIDE.U32 R14, R14, 0x4, R8 ;  /* 0x000000040e0e7825 */ /* 0x000fe400078e0008 */
[----:B------:R-:W4:Y:S02]  /*07b0*/  LDG.E R13, desc[UR6][R12.64] ;  /* 0x000000060c0d7981 */ /* 0x000f24000c1e1900 */
[----:B------:R-:W-:Y:S02]  /*07c0*/  IMAD.WIDE.U32 R10, R27, 0x4, R10 ;  /* 0x000000041b0a7825 */ /* 0x000fe400078e000a */
[----:B------:R-:W4:Y:S02]  /*07d0*/  LDG.E R14, desc[UR6][R14.64] ;  /* 0x000000060e0e7981 */ /* 0x000f24000c1e1900 */
[----:B------:R-:W-:-:S02]  /*07e0*/  IMAD.WIDE.U32 R8, R29, 0x4, R8 ;  /* 0x000000041d087825 */ /* 0x000fc400078e0008 */
[----:B------:R-:W5:Y:S04]  /*07f0*/  LDG.E R11, desc[UR6][R10.64] ;  /* 0x000000060a0b7981 */ /* 0x000f68000c1e1900 */
[----:B------:R-:W5:Y:S01]  /*0800*/  LDG.E R8, desc[UR6][R8.64] ;  /* 0x0000000608087981 */ /* 0x000f62000c1e1900 */
[----:B------:R-:W-:Y:S01]  /*0810*/  IADD3 R7, PT, PT, R7, 0x4, RZ ;  /* 0x0000000407077810 */ /* 0x000fe20007ffe0ff */
[----:B--2---:R-:W-:-:S04]  /*0820*/  FFMA R25, R4, R18, R25 ;  /* 0x0000001204197223 */ /* 0x004fc80000000019 */
[----:B---3--:R-:W-:-:S04]  /*0830*/  FFMA R20, R20, R17, R25 ;  /* 0x0000001114147223 */ /* 0x008fc80000000019 */
[----:B----4-:R-:W-:-:S04]  /*0840*/  FFMA R20, R13, R14, R20 ;  /* 0x0000000e0d147223 */ /* 0x010fc80000000014 */
[----:B-----5:R-:W-:-:S07]  /*0850*/  FFMA R25, R11, R8, R20 ;  /* 0x000000080b197223 */ /* 0x020fce0000000014 */
.L_x_3:
[----:B------:R-:W-:Y:S05]  /*0860*/  @!P1 BRA `(.L_x_0) ;  /* 0x0000000000749947 */ /* 0x000fea0003800000 */
[----:B------:R-:W0:Y:S01]  /*0870*/  LDC.64 R16, c[0x0][0x390] ;  /* 0x0000e400ff107b82 */ /* 0x000e220000000a00 */
[----:B------:R-:W-:Y:S02]  /*0880*/  ISETP.NE.AND P0, PT, R24, 0x1, PT ;  /* 0x000000011800780c */ /* 0x000fe40003f05270 */
[----:B------:R-:W-:-:S04]  /*0890*/  LOP3.LUT R4, R2, 0x1, RZ, 0xc0, !PT ;  /* 0x0000000102047812 */ /* 0x000fc800078ec0ff */
[----:B------:R-:W-:Y:S01]  /*08a0*/  ISETP.NE.U32.AND P1, PT, R4, 0x1, PT ;  /* 0x000000010400780c */ /* 0x000fe20003f25070 */
[----:B------:R-:W1:Y:S06]  /*08b0*/  LDC.64 R8, c[0x0][0x398] ;  /* 0x0000e600ff087b82 */ /* 0x000e6c0000000a00 */
[----:B------:R-:W-:Y:S02]  /*08c0*/  @P0 IMAD R15, R3, R2, R7 ;  /* 0x00000002030f0224 */ /* 0x000fe400078e0207 */
[----:B------:R-:W2:Y:S01]  /*08d0*/  LDC.64 R10, c[0x0][0x390] ;  /* 0x0000e400ff0a7b82 */ /* 0x000ea20000000a00 */
[C---:B------:R-:W-:Y:S01]  /*08e0*/  @P0 IMAD R14, R7.reuse, R5, R0 ;  /* 0x00000005070e0224 */ /* 0x040fe200078e0200 */
[----:B------:R-:W-:-:S02]  /*08f0*/  @P0 IADD3 R7, PT, PT, R7, 0x2, RZ ;  /* 0x0000000207070810 */ /* 0x000fc40007ffe0ff */
[C---:B------:R-:W-:Y:S02]  /*0900*/  @P0 IADD3 R21, PT, PT, R15.reuse, 0x1, RZ ;  /* 0x000000010f150810 */ /* 0x040fe40007ffe0ff */
[----:B------:R-:W-:Y:S02]  /*0910*/  @P0 IADD3 R23, PT, PT, R14, R5, RZ ;  /* 0x000000050e170210 */ /* 0x000fe40007ffe0ff */
[----:B------:R-:W3:Y:S01]  /*0920*/  LDC.64 R12, c[0x0][0x398] ;  /* 0x0000e600ff0c7b82 */ /* 0x000ee20000000a00 */
[----:B0-----:R-:W-:-:S04]  /*0930*/  @P0 IMAD.WIDE.U32 R18, R15, 0x4, R16 ;  /* 0x000000040f120825 */ /* 0x001fc800078e0010 */
[----:B------:R-:W-:Y:S01]  /*0940*/  @P0 IMAD.WIDE.U32 R16, R21, 0x4, R16 ;  /* 0x0000000415100825 */ /* 0x000fe200078e0010 */
[----:B------:R-:W4:Y:S03]  /*0950*/  @P0 LDG.E R4, desc[UR6][R18.64] ;  /* 0x0000000612040981 */ /* 0x000f26000c1e1900 */
[----:B-1----:R-:W-:Y:S02]  /*0960*/  @P0 IMAD.WIDE.U32 R14, R14, 0x4, R8 ;  /* 0x000000040e0e0825 */ /* 0x002fe400078e0008 */
[----:B------:R-:W5:Y:S02]  /*0970*/  @P0 LDG.E R17, desc[UR6][R16.64] ;  /* 0x0000000610110981 */ /* 0x000f64000c1e1900 */
[----:B------:R-:W-:Y:S02]  /*0980*/  @!P1 IMAD R21, R3, R2, R7 ;  /* 0x0000000203159224 */ /* 0x000fe400078e0207 */
[----:B------:R-:W-:Y:S01]  /*0990*/  @P0 IMAD.WIDE.U32 R8, R23, 0x4, R8 ;  /* 0x0000000417080825 */ /* 0x000fe200078e0008 */
[----:B------:R-:W4:Y:S03]  /*09a0*/  @P0 LDG.E R14, desc[UR6][R14.64] ;  /* 0x000000060e0e0981 */ /* 0x000f26000c1e1900 */
[----:B------:R-:W-:-:S02]  /*09b0*/  @!P1 IMAD R7, R7, R5, R0 ;  /* 0x0000000507079224 */ /* 0x000fc400078e0200 */
[----:B--2---:R-:W-:Y:S01]  /*09c0*/  @!P1 IMAD.WIDE.U32 R10, R21, 0x4, R10 ;  /* 0x00000004150a9825 */ /* 0x004fe200078e000a */
[----:B------:R-:W5:Y:S03]  /*09d0*/  @P0 LDG.E R8, desc[UR6][R8.64] ;  /* 0x0000000608080981 */ /* 0x000f66000c1e1900 */
[----:B---3--:R-:W-:Y:S02]  /*09e0*/  @!P1 IMAD.WIDE.U32 R12, R7, 0x4, R12 ;  /* 0x00000004070c9825 */ /* 0x008fe400078e000c */
[----:B------:R-:W2:Y:S04]  /*09f0*/  @!P1 LDG.E R10, desc[UR6][R10.64] ;  /* 0x000000060a0a9981 */ /* 0x000ea8000c1e1900 */
[----:B------:R-:W2:Y:S01]  /*0a00*/  @!P1 LDG.E R12, desc[UR6][R12.64] ;  /* 0x000000060c0c9981 */ /* 0x000ea2000c1e1900 */
[----:B----4-:R-:W-:-:S04]  /*0a10*/  @P0 FFMA R4, R4, R14, R25 ;  /* 0x0000000e04040223 */ /* 0x010fc80000000019 */
[----:B-----5:R-:W-:-:S04]  /*0a20*/  @P0 FFMA R25, R17, R8, R4 ;  /* 0x0000000811190223 */ /* 0x020fc80000000004 */
[----:B--2---:R-:W-:-:S07]  /*0a30*/  @!P1 FFMA R25, R10, R12, R25 ;  /* 0x0000000c0a199223 */ /* 0x004fce0000000019 */
.L_x_0:
[----:B------:R-:W0:Y:S01]  /*0a40*/  LDC.64 R6, c[0x0][0x3a8] ;  /* 0x0000ea00ff067b82 */ /* 0x000e220000000a00 */
[----:B------:R-:W-:Y:S01]  /*0a50*/  IMAD R3, R3, R5, R0 ;  /* 0x0000000503037224 */ /* 0x000fe200078e0200 */
[----:B------:R-:W1:Y:S01]  /*0a60*/  LDCU UR5, c[0x0][0x3a0] ;  /* 0x00007400ff0577ac */ /* 0x000e620008000800 */
[----:B------:R-:W2:Y:S02]  /*0a70*/  LDCU UR8, c[0x0][0x38c] ;  /* 0x00007180ff0877ac */ /* 0x000ea40008000800 */
[----:B0-----:R-:W-:-:S05]  /*0a80*/  IMAD.WIDE.U32 R2, R3, 0x4, R6 ;  /* 0x0000000403027825 */ /* 0x001fca00078e0006 */
[----:B------:R-:W1:Y:S02]  /*0a90*/  LDG.E R0, desc[UR6][R2.64] ;  /* 0x0000000602007981 */ /* 0x000e64000c1e1900 */
[----:B-1----:R-:W-:-:S04]  /*0aa0*/  FMUL R0, R0, UR5 ;  /* 0x0000000500007c20 */ /* 0x002fc80008400000 */
[----:B--2---:R-:W-:-:S05]  /*0ab0*/  FFMA R25, R25, UR8, R0 ;  /* 0x0000000819197c23 */ /* 0x004fca0008000000 */
[----:B------:R-:W-:Y:S01]  /*0ac0*/  STG.E desc[UR6][R2.64], R25 ;  /* 0x0000001902007986 */ /* 0x000fe2000c101906 */
[----:B------:R-:W-:Y:S05]  /*0ad0*/  EXIT ;  /* 0x000000000000794d */ /* 0x000fea0003800000 */
.L_x_4:
[----:B------:R-:W-:-:S00]  /*0ae0*/  BRA `(.L_x_4) ;  /* 0xfffffffc00fc7947 */ /* 0x000fc0000383ffff */
[----:B------:R-:W-:-:S00]  /*0af0*/  NOP ;  /* 0x0000000000007918 */ /* 0x000fc00000000000 */
        /* <DEDUP_REMOVED lines=8> */
.L_x_5:


//--------------------- .nv.shared.reserved.0     --------------------------
	.section	.nv.shared.reserved.0,"aw",@nobits
	.weak		__nv_reservedSMEM_offset_0_alias
	.size		__nv_reservedSMEM_offset_0_alias, 0, 64
	.other		__nv_reservedSMEM_offset_0_alias,@"STO_CUDA_RESERVED_SHARED STV_DEFAULT"
__nv_reservedSMEM_offset_0_alias:
	.zero		0
	.zero		64


//--------------------- .nv.constant0._Z11sgemm_naiveiiifPfPKffS_ --------------------------
	.section	.nv.constant0._Z11sgemm_naiveiiifPfPKffS_,"a",@progbits
	.sectionflags	@""
	.align	4
.nv.constant0._Z11sgemm_naiveiiifPfPKffS_:
	.zero		944


//--------------------- SYMBOLS --------------------------

	.type		.nv.reservedSmem.offset0,@object
	.size		.nv.reservedSmem.offset0,0x4
